	.headerflags	@"EF_CUDA_TEXMODE_UNIFIED EF_CUDA_64BIT_ADDRESS EF_CUDA_ACCELERATORS EF_CUDA_SM90 EF_CUDA_VIRTUAL_SM(EF_CUDA_SM90)"
	.elftype	@"ET_EXEC"


//--------------------- .nv.info                  --------------------------
	.section	.nv.info,"",@"SHT_CUDA_INFO"
	.align	4


	//----- nvinfo : EIATTR_REGCOUNT
	.align		4
        /*0000*/ 	.byte	0x04, 0x2f
        /*0002*/ 	.short	(.L_2 - .L_1)
	.align		4
.L_1:
        /*0004*/ 	.word	index@(triton_per_fused_add_div_log_mean_mul_sum_1)
        /*0008*/ 	.word	0x00000015


	//----- nvinfo : EIATTR_MIN_STACK_SIZE
	.align		4
.L_2:
        /*000c*/ 	.byte	0x04, 0x12
        /*000e*/ 	.short	(.L_4 - .L_3)
	.align		4
.L_3:
        /*0010*/ 	.word	index@(triton_per_fused_add_div_log_mean_mul_sum_1)
        /*0014*/ 	.word	0x00000000


	//----- nvinfo : EIATTR_FRAME_SIZE
	.align		4
.L_4:
        /*0018*/ 	.byte	0x04, 0x11
        /*001a*/ 	.short	(.L_6 - .L_5)
	.align		4
.L_5:
        /*001c*/ 	.word	index@(triton_per_fused_add_div_log_mean_mul_sum_1)
        /*0020*/ 	.word	0x00000000


	//----- nvinfo : EIATTR_MIN_STACK_SIZE
	.align		4
.L_6:
        /*0024*/ 	.byte	0x04, 0x12
        /*0026*/ 	.short	(.L_8 - .L_7)
	.align		4
.L_7:
        /*0028*/ 	.word	index@(triton_per_fused_add_div_log_mean_mul_sum_1)
        /*002c*/ 	.word	0x00000000
.L_8:


//--------------------- .nv.info.triton_per_fused_add_div_log_mean_mul_sum_1 --------------------------
	.section	.nv.info.triton_per_fused_add_div_log_mean_mul_sum_1,"",@"SHT_CUDA_INFO"
	.sectionflags	@""
	.align	4


	//----- nvinfo : EIATTR_CUDA_API_VERSION
	.align		4
        /*0000*/ 	.byte	0x04, 0x37
        /*0002*/ 	.short	(.L_10 - .L_9)
.L_9:
        /*0004*/ 	.word	0x0000007c


	//----- nvinfo : EIATTR_KPARAM_INFO
	.align		4
.L_10:
        /*0008*/ 	.byte	0x04, 0x17
        /*000a*/ 	.short	(.L_12 - .L_11)
.L_11:
        /*000c*/ 	.word	0x00000000
        /*0010*/ 	.short	0x0003
        /*0012*/ 	.short	0x0018
        /*0014*/ 	.byte	0x00, 0xf0, 0x11, 0x00


	//----- nvinfo : EIATTR_KPARAM_INFO
	.align		4
.L_12:
        /*0018*/ 	.byte	0x04, 0x17
        /*001a*/ 	.short	(.L_14 - .L_13)
.L_13:
        /*001c*/ 	.word	0x00000000
        /*0020*/ 	.short	0x0002
        /*0022*/ 	.short	0x0010
        /*0024*/ 	.byte	0x00, 0xf4, 0x21, 0x00


	//----- nvinfo : EIATTR_KPARAM_INFO
	.align		4
.L_14:
        /*0028*/ 	.byte	0x04, 0x17
        /*002a*/ 	.short	(.L_16 - .L_15)
.L_15:
        /*002c*/ 	.word	0x00000000
        /*0030*/ 	.short	0x0001
        /*0032*/ 	.short	0x0008
        /*0034*/ 	.byte	0x00, 0xf4, 0x21, 0x00


	//----- nvinfo : EIATTR_KPARAM_INFO
	.align		4
.L_16:
        /*0038*/ 	.byte	0x04, 0x17
        /*003a*/ 	.short	(.L_18 - .L_17)
.L_17:
        /*003c*/ 	.word	0x00000000
        /*0040*/ 	.short	0x0000
        /*0042*/ 	.short	0x0000
        /*0044*/ 	.byte	0x00, 0xf4, 0x21, 0x00


	//----- nvinfo : EIATTR_SPARSE_MMA_MASK
	.align		4
.L_18:
        /*0048*/ 	.byte	0x03, 0x50
        /*004a*/ 	.short	0x0000


	//----- nvinfo : EIATTR_MAXREG_COUNT
	.align		4
        /*004c*/ 	.byte	0x03, 0x1b
        /*004e*/ 	.short	0x00ff


	//----- nvinfo : EIATTR_COOP_GROUP_MASK_REGIDS
	.align		4
        /*0050*/ 	.byte	0x04, 0x29
        /*0052*/ 	.short	(.L_20 - .L_19)


	//   ....[0]....
.L_19:
        /*0054*/ 	.word	0xffffffff


	//   ....[1]....
        /*0058*/ 	.word	0xffffffff


	//   ....[2]....
        /*005c*/ 	.word	0xffffffff


	//   ....[3]....
        /*0060*/ 	.word	0xffffffff


	//----- nvinfo : EIATTR_COOP_GROUP_INSTR_OFFSETS
	.align		4
.L_20:
        /*0064*/ 	.byte	0x04, 0x28
        /*0066*/ 	.short	(.L_22 - .L_21)


	//   ....[0]....
.L_21:
        /*0068*/ 	.word	0x000005f0


	//   ....[1]....
        /*006c*/ 	.word	0x00000610


	//   ....[2]....
        /*0070*/ 	.word	0x00000630


	//   ....[3]....
        /*0074*/ 	.word	0x00000650


	//----- nvinfo : EIATTR_EXIT_INSTR_OFFSETS
	.align		4
.L_22:
        /*0078*/ 	.byte	0x04, 0x1c
        /*007a*/ 	.short	(.L_24 - .L_23)


	//   ....[0]....
.L_23:
        /*007c*/ 	.word	0x00000660


	//   ....[1]....
        /*0080*/ 	.word	0x000006b0


	//----- nvinfo : EIATTR_REQNTID
	.align		4
.L_24:
        /*0084*/ 	.byte	0x04, 0x10
        /*0086*/ 	.short	(.L_26 - .L_25)
.L_25:
        /*0088*/ 	.word	0x00000040
        /*008c*/ 	.word	0x00000001
        /*0090*/ 	.word	0x00000001


	//----- nvinfo : EIATTR_CBANK_PARAM_SIZE
	.align		4
.L_26:
        /*0094*/ 	.byte	0x03, 0x19
        /*0096*/ 	.short	0x001c


	//----- nvinfo : EIATTR_PARAM_CBANK
	.align		4
        /*0098*/ 	.byte	0x04, 0x0a
        /*009a*/ 	.short	(.L_28 - .L_27)
	.align		4
.L_27:
        /*009c*/ 	.word	index@(.nv.constant0.triton_per_fused_add_div_log_mean_mul_sum_1)
        /*00a0*/ 	.short	0x0210
        /*00a2*/ 	.short	0x001c


	//----- nvinfo : EIATTR_SW_WAR
	.align		4
.L_28:
        /*00a4*/ 	.byte	0x04, 0x36
        /*00a6*/ 	.short	(.L_30 - .L_29)
.L_29:
        /*00a8*/ 	.word	0x00000008
.L_30:


//--------------------- .nv.callgraph             --------------------------
	.section	.nv.callgraph,"",@"SHT_CUDA_CALLGRAPH"
	.align	4
	.sectionentsize	8
	.align		4
        /*0000*/ 	.word	0x00000000
	.align		4
        /*0004*/ 	.word	0xffffffff
	.align		4
        /*0008*/ 	.word	0x00000000
	.align		4
        /*000c*/ 	.word	0xfffffffe
	.align		4
        /*0010*/ 	.word	0x00000000
	.align		4
        /*0014*/ 	.word	0xfffffffd
	.align		4
        /*0018*/ 	.word	0x00000000
	.align		4
        /*001c*/ 	.word	0xfffffffc


//--------------------- .nv.constant4             --------------------------
	.section	.nv.constant4,"a",@progbits
	.align	8
	.align		8
.nv.constant4:
        /*0000*/ 	.dword	_$_str


//--------------------- .text.triton_per_fused_add_div_log_mean_mul_sum_1 --------------------------
	.section	.text.triton_per_fused_add_div_log_mean_mul_sum_1,"ax",@progbits
	.sectionflags	@"SHF_BARRIERS=1"
	.align	128
        .global         triton_per_fused_add_div_log_mean_mul_sum_1
        .type           triton_per_fused_add_div_log_mean_mul_sum_1,@function
        .size           triton_per_fused_add_div_log_mean_mul_sum_1,(.L_x_1 - triton_per_fused_add_div_log_mean_mul_sum_1)
        .other          triton_per_fused_add_div_log_mean_mul_sum_1,@"STO_CUDA_ENTRY STV_DEFAULT"
triton_per_fused_add_div_log_mean_mul_sum_1:
.text.triton_per_fused_add_div_log_mean_mul_sum_1:
[----:B------:R-:W0:Y:S02]  /*0000*/  LDC R1, c[0x0][0x28] ;  /* 0x00000a00ff017b82 */ /* 0x000e240000000800 */
[----:B------:R-:W1:Y:S01]  /*0010*/  S2R R18, SR_TID.X ;  /* 0x0000000000127919 */ /* 0x000e620000002100 */
[----:B------:R-:W2:Y:S01]  /*0020*/  LDC.64 R4, c[0x0][0x220] ;  /* 0x00008800ff047b82 */ /* 0x000ea20000000a00 */
[----:B------:R-:W-:-:S07]  /*0030*/  ULDC.64 UR4, c[0x0][0x208] ;  /* 0x0000820000047ab9 */ /* 0x000fce0000000a00 */
[----:B------:R-:W3:Y:S01]  /*0040*/  LDC.64 R2, c[0x0][0x218] ;  /* 0x00008600ff027b82 */ /* 0x000ee20000000a00 */
[----:B-1----:R-:W-:-:S05]  /*0050*/  LOP3.LUT R11, R18, 0xc, RZ, 0xc0, !PT ;  /* 0x0000000c120b7812 */ /* 0x002fca00078ec0ff */
[----:B--2---:R-:W-:-:S05]  /*0060*/  IMAD.WIDE.U32 R12, R11, 0x4, R4 ;  /* 0x000000040b0c7825 */ /* 0x004fca00078e0004 */
[----:B------:R-:W2:Y:S04]  /*0070*/  LDG.E.EL R15, desc[UR4][R12.64+0x4] ;  /* 0x000004040c0f7981 */ /* 0x000ea8000c2e1900 */
[----:B------:R-:W4:Y:S04]  /*0080*/  LDG.E.EL R14, desc[UR4][R12.64] ;  /* 0x000000040c0e7981 */ /* 0x000f28000c2e1900 */
[----:B------:R-:W5:Y:S04]  /*0090*/  LDG.E.EL R16, desc[UR4][R12.64+0x8] ;  /* 0x000008040c107981 */ /* 0x000f68000c2e1900 */
[----:B------:R-:W5:Y:S01]  /*00a0*/  LDG.E.EL R17, desc[UR4][R12.64+0xc] ;  /* 0x00000c040c117981 */ /* 0x000f62000c2e1900 */
[----:B---3--:R-:W-:-:S05]  /*00b0*/  IMAD.WIDE.U32 R10, R11, 0x4, R2 ;  /* 0x000000040b0a7825 */ /* 0x008fca00078e0002 */
[----:B------:R-:W3:Y:S01]  /*00c0*/  LDG.E.EL R8, desc[UR4][R10.64+0x4] ;  /* 0x000004040a087981 */ /* 0x000ee2000c2e1900 */
[----:B------:R-:W-:-:S03]  /*00d0*/  LOP3.LUT R9, R18, 0xf, RZ, 0xc0, !PT ;  /* 0x0000000f12097812 */ /* 0x000fc600078ec0ff */
[----:B------:R-:W3:Y:S02]  /*00e0*/  LDG.E.EL R7, desc[UR4][R10.64] ;  /* 0x000000040a077981 */ /* 0x000ee4000c2e1900 */
[C---:B------:R-:W-:Y:S02]  /*00f0*/  IMAD.WIDE.U32 R4, R9.reuse, 0x4, R4 ;  /* 0x0000000409047825 */ /* 0x040fe400078e0004 */
[----:B------:R-:W3:Y:S04]  /*0100*/  LDG.E.EL R6, desc[UR4][R10.64+0x8] ;  /* 0x000008040a067981 */ /* 0x000ee8000c2e1900 */
[----:B------:R-:W3:Y:S04]  /*0110*/  LDG.E.EL R0, desc[UR4][R10.64+0xc] ;  /* 0x00000c040a007981 */ /* 0x000ee8000c2e1900 */
[----:B------:R-:W3:Y:S01]  /*0120*/  LDG.E R4, desc[UR4][R4.64] ;  /* 0x0000000404047981 */ /* 0x000ee2000c1e1900 */
[----:B------:R-:W-:-:S06]  /*0130*/  IMAD.WIDE.U32 R2, R9, 0x4, R2 ;  /* 0x0000000409027825 */ /* 0x000fcc00078e0002 */
[----:B------:R-:W3:Y:S01]  /*0140*/  LDG.E R2, desc[UR4][R2.64] ;  /* 0x0000000402027981 */ /* 0x000ee2000c1e1900 */
[----:B------:R-:W-:Y:S01]  /*0150*/  BAR.SYNC.DEFER_BLOCKING 0x0 ;  /* 0x0000000000007b1d */ /* 0x000fe20000010000 */
[----:B--2---:R-:W-:Y:S01]  /*0160*/  FADD R15, R15, 1 ;  /* 0x3f8000000f0f7421 */ /* 0x004fe20000000000 */
[----:B----4-:R-:W-:-:S03]  /*0170*/  FADD R14, R14, 1 ;  /* 0x3f8000000e0e7421 */ /* 0x010fc60000000000 */
[----:B------:R-:W-:Y:S01]  /*0180*/  FMUL R15, R15, 0.5 ;  /* 0x3f0000000f0f7820 */ /* 0x000fe20000400000 */
[----:B-----5:R-:W-:-:S03]  /*0190*/  FADD R9, R16, 1 ;  /* 0x3f80000010097421 */ /* 0x020fc60000000000 */
[----:B------:R-:W-:Y:S01]  /*01a0*/  FFMA R14, R14, 0.5, R15 ;  /* 0x3f0000000e0e7823 */ /* 0x000fe2000000000f */
[----:B------:R-:W-:-:S03]  /*01b0*/  FADD R17, R17, 1 ;  /* 0x3f80000011117421 */ /* 0x000fc60000000000 */
[----:B------:R-:W-:-:S04]  /*01c0*/  FFMA R14, R9, 0.5, R14 ;  /* 0x3f000000090e7823 */ /* 0x000fc8000000000e */
[----:B------:R-:W-:Y:S01]  /*01d0*/  FFMA R14, R17, 0.5, R14 ;  /* 0x3f000000110e7823 */ /* 0x000fe2000000000e */
[----:B---3--:R-:W-:-:S04]  /*01e0*/  FADD R8, R8, 1 ;  /* 0x3f80000008087421 */ /* 0x008fc80000000000 */
[C---:B------:R-:W-:Y:S01]  /*01f0*/  FSETP.GT.AND P1, PT, |R14|.reuse, 8.50705917302346158658e+37, PT ;  /* 0x7e8000000e00780b */ /* 0x040fe20003f24200 */
[----:B------:R-:W-:Y:S01]  /*0200*/  FADD R7, R7, 1 ;  /* 0x3f80000007077421 */ /* 0x000fe20000000000 */
[----:B------:R-:W-:Y:S01]  /*0210*/  FSETP.GEU.AND P2, PT, |R14|, 1.175494350822287508e-38, PT ;  /* 0x008000000e00780b */ /* 0x000fe20003f4e200 */
[----:B------:R-:W-:Y:S01]  /*0220*/  FMUL R8, R8, 0.5 ;  /* 0x3f00000008087820 */ /* 0x000fe20000400000 */
[----:B------:R-:W-:-:S03]  /*0230*/  FADD R6, R6, 1 ;  /* 0x3f80000006067421 */ /* 0x000fc60000000000 */
[----:B------:R-:W-:Y:S01]  /*0240*/  FFMA R7, R7, 0.5, R8 ;  /* 0x3f00000007077823 */ /* 0x000fe20000000008 */
[----:B------:R-:W-:-:S03]  /*0250*/  FADD R0, R0, 1 ;  /* 0x3f80000000007421 */ /* 0x000fc60000000000 */
[----:B------:R-:W-:Y:S01]  /*0260*/  FFMA R7, R6, 0.5, R7 ;  /* 0x3f00000006077823 */ /* 0x000fe20000000007 */
[----:B------:R-:W-:Y:S01]  /*0270*/  FADD R4, R4, 1 ;  /* 0x3f80000004047421 */ /* 0x000fe20000000000 */
[----:B------:R-:W-:Y:S02]  /*0280*/  @P1 FMUL R14, R14, 0.25 ;  /* 0x3e8000000e0e1820 */ /* 0x000fe40000400000 */
[----:B------:R-:W-:Y:S01]  /*0290*/  FFMA R0, R0, 0.5, R7 ;  /* 0x3f00000000007823 */ /* 0x000fe20000000007 */
[----:B------:R-:W-:Y:S01]  /*02a0*/  FMUL R4, R4, 0.5 ;  /* 0x3f00000004047820 */ /* 0x000fe20000400000 */
[----:B------:R-:W-:Y:S01]  /*02b0*/  @!P2 FMUL R14, R14, 16777216 ;  /* 0x4b8000000e0ea820 */ /* 0x000fe20000400000 */
[----:B------:R-:W-:Y:S01]  /*02c0*/  HFMA2.MMA R7, -RZ, RZ, 1.5048828125, 33.21875 ;  /* 0x3e055027ff077435 */ /* 0x000fe200000001ff */
[----:B------:R-:W-:Y:S01]  /*02d0*/  FADD R2, R2, 1 ;  /* 0x3f80000002027421 */ /* 0x000fe20000000000 */
[----:B------:R-:W-:Y:S01]  /*02e0*/  FSETP.GT.AND P0, PT, |R0|, 8.50705917302346158658e+37, PT ;  /* 0x7e8000000000780b */ /* 0x000fe20003f04200 */
[----:B------:R-:W1:Y:S01]  /*02f0*/  MUFU.RCP R3, R14 ;  /* 0x0000000e00037308 */ /* 0x000e620000001000 */
[----:B------:R-:W-:Y:S01]  /*0300*/  @P1 FMUL R4, R4, 0.25 ;  /* 0x3e80000004041820 */ /* 0x000fe20000400000 */
[----:B------:R-:W-:Y:S01]  /*0310*/  FSETP.GEU.AND P1, PT, |R0|, 1.175494350822287508e-38, PT ;  /* 0x008000000000780b */ /* 0x000fe20003f2e200 */
[----:B------:R-:W-:-:S02]  /*0320*/  FMUL R2, R2, 0.5 ;  /* 0x3f00000002027820 */ /* 0x000fc40000400000 */
[----:B------:R-:W-:-:S07]  /*0330*/  @!P2 FMUL R4, R4, 16777216 ;  /* 0x4b8000000404a820 */ /* 0x000fce0000400000 */
[----:B------:R-:W-:Y:S01]  /*0340*/  @P0 FMUL R0, R0, 0.25 ;  /* 0x3e80000000000820 */ /* 0x000fe20000400000 */
[----:B------:R-:W-:Y:S01]  /*0350*/  @P0 FMUL R2, R2, 0.25 ;  /* 0x3e80000002020820 */ /* 0x000fe20000400000 */
[----:B-1----:R-:W-:Y:S02]  /*0360*/  FFMA R4, R3, R4, 9.9999999747524270788e-07 ;  /* 0x358637bd03047423 */ /* 0x002fe40000000004 */
[----:B------:R-:W-:Y:S01]  /*0370*/  @!P1 FMUL R0, R0, 16777216 ;  /* 0x4b80000000009820 */ /* 0x000fe20000400000 */
[----:B------:R-:W-:Y:S02]  /*0380*/  @!P1 FMUL R2, R2, 16777216 ;  /* 0x4b80000002029820 */ /* 0x000fe40000400000 */
[C---:B------:R-:W-:Y:S01]  /*0390*/  FSETP.GT.AND P2, PT, |R4|.reuse, 8.50705917302346158658e+37, PT ;  /* 0x7e8000000400780b */ /* 0x040fe20003f44200 */
[----:B------:R-:W1:Y:S01]  /*03a0*/  MUFU.RCP R3, R0 ;  /* 0x0000000000037308 */ /* 0x000e620000001000 */
[----:B------:R-:W-:-:S11]  /*03b0*/  FSETP.GEU.AND P3, PT, |R4|, 1.175494350822287508e-38, PT ;  /* 0x008000000400780b */ /* 0x000fd60003f6e200 */
[----:B------:R-:W-:Y:S01]  /*03c0*/  @P2 FMUL R4, R4, 0.25 ;  /* 0x3e80000004042820 */ /* 0x000fe20000400000 */
[----:B-1----:R-:W-:-:S03]  /*03d0*/  FMUL R3, R3, R2 ;  /* 0x0000000203037220 */ /* 0x002fc60000400000 */
[----:B------:R-:W-:Y:S01]  /*03e0*/  @!P3 FMUL R4, R4, 16777216 ;  /* 0x4b8000000404b820 */ /* 0x000fe20000400000 */
[----:B------:R-:W-:-:S03]  /*03f0*/  FADD R2, R3, 9.9999999747524270788e-07 ;  /* 0x358637bd03027421 */ /* 0x000fc60000000000 */
[----:B------:R-:W1:Y:S01]  /*0400*/  MUFU.RCP R5, R4 ;  /* 0x0000000400057308 */ /* 0x000e620000001000 */
[----:B------:R-:W-:-:S04]  /*0410*/  @P2 FMUL R2, R2, 0.25 ;  /* 0x3e80000002022820 */ /* 0x000fc80000400000 */
[----:B------:R-:W-:-:S04]  /*0420*/  @!P3 FMUL R2, R2, 16777216 ;  /* 0x4b8000000202b820 */ /* 0x000fc80000400000 */
[----:B-1----:R-:W-:-:S05]  /*0430*/  FMUL R2, R5, R2 ;  /* 0x0000000205027220 */ /* 0x002fca0000400000 */
[----:B------:R-:W-:-:S13]  /*0440*/  FSETP.GEU.AND P0, PT, R2, 1.175494350822287508e-38, PT ;  /* 0x008000000200780b */ /* 0x000fda0003f0e000 */
[----:B------:R-:W-:-:S05]  /*0450*/  @!P0 FMUL R2, R2, 8388608 ;  /* 0x4b00000002028820 */ /* 0x000fca0000400000 */
[----:B------:R-:W-:Y:S02]  /*0460*/  IADD3 R0, R2, -0x3f2aaaab, RZ ;  /* 0xc0d5555502007810 */ /* 0x000fe40007ffe0ff */
[----:B------:R-:W-:Y:S02]  /*0470*/  ISETP.GE.U32.AND P1, PT, R2, 0x7f800000, PT ;  /* 0x7f8000000200780c */ /* 0x000fe40003f26070 */
[----:B------:R-:W-:-:S04]  /*0480*/  LOP3.LUT R5, R0, 0xff800000, RZ, 0xc0, !PT ;  /* 0xff80000000057812 */ /* 0x000fc800078ec0ff */
[----:B------:R-:W-:Y:S02]  /*0490*/  IADD3 R0, R2, -R5, RZ ;  /* 0x8000000502007210 */ /* 0x000fe40007ffe0ff */
[----:B------:R-:W-:-:S03]  /*04a0*/  I2FP.F32.S32 R5, R5 ;  /* 0x0000000500057245 */ /* 0x000fc60000201400 */
[----:B------:R-:W-:Y:S01]  /*04b0*/  FADD R4, R0, -1 ;  /* 0xbf80000000047421 */ /* 0x000fe20000000000 */
[----:B------:R-:W-:Y:S02]  /*04c0*/  FSEL R0, RZ, -23, P0 ;  /* 0xc1b80000ff007808 */ /* 0x000fe40000000000 */
[----:B------:R-:W-:Y:S01]  /*04d0*/  FSETP.NEU.AND P0, PT, R2, RZ, PT ;  /* 0x000000ff0200720b */ /* 0x000fe20003f0d000 */
[C---:B------:R-:W-:Y:S02]  /*04e0*/  FFMA.FTZ R7, R4.reuse, -R7, 0.14084610342979431152 ;  /* 0x3e1039f604077423 */ /* 0x040fe40000010807 */
[----:B------:R-:W-:Y:S01]  /*04f0*/  FFMA.FTZ R0, R5, 1.1920928955078125e-07, R0 ;  /* 0x3400000005007823 */ /* 0x000fe20000010000 */
[----:B------:R-:W-:Y:S01]  /*0500*/  @P1 MOV R5, 0x7f800000 ;  /* 0x7f80000000051802 */ /* 0x000fe20000000f00 */
[----:B------:R-:W-:-:S04]  /*0510*/  FFMA.FTZ R7, R4, R7, -0.12148627638816833496 ;  /* 0xbdf8cdcc04077423 */ /* 0x000fc80000010007 */
[----:B------:R-:W-:-:S04]  /*0520*/  FFMA.FTZ R7, R4, R7, 0.13980610668659210205 ;  /* 0x3e0f295504077423 */ /* 0x000fc80000010007 */
[----:B------:R-:W-:-:S04]  /*0530*/  FFMA.FTZ R7, R4, R7, -0.16684235632419586182 ;  /* 0xbe2ad8b904077423 */ /* 0x000fc80000010007 */
[----:B------:R-:W-:-:S04]  /*0540*/  FFMA.FTZ R7, R4, R7, 0.20012299716472625732 ;  /* 0x3e4ced0b04077423 */ /* 0x000fc80000010007 */
[----:B------:R-:W-:-:S04]  /*0550*/  FFMA.FTZ R7, R4, R7, -0.24999669194221496582 ;  /* 0xbe7fff2204077423 */ /* 0x000fc80000010007 */
[----:B------:R-:W-:-:S04]  /*0560*/  FFMA.FTZ R7, R4, R7, 0.33333182334899902344 ;  /* 0x3eaaaa7804077423 */ /* 0x000fc80000010007 */
[----:B------:R-:W-:-:S04]  /*0570*/  FFMA.FTZ R7, R4, R7, -0.5 ;  /* 0xbf00000004077423 */ /* 0x000fc80000010007 */
[----:B------:R-:W-:-:S04]  /*0580*/  FMUL R7, R4, R7 ;  /* 0x0000000704077220 */ /* 0x000fc80000400000 */
[----:B------:R-:W-:-:S04]  /*0590*/  FFMA.FTZ R7, R4, R7, R4 ;  /* 0x0000000704077223 */ /* 0x000fc80000010004 */
[----:B------:R-:W-:Y:S01]  /*05a0*/  FFMA.FTZ R0, R0, 0.69314718246459960938, R7 ;  /* 0x3f31721800007823 */ /* 0x000fe20000010007 */
[----:B------:R-:W-:-:S05]  /*05b0*/  @P1 FFMA.FTZ R0, R2, R5, +INF ;  /* 0x7f80000002001423 */ /* 0x000fca0000010005 */
[----:B------:R-:W-:Y:S02]  /*05c0*/  FSEL R0, R0, -INF , P0 ;  /* 0xff80000000007808 */ /* 0x000fe40000000000 */
[----:B------:R-:W-:-:S03]  /*05d0*/  LOP3.LUT P0, RZ, R18, 0x3f, RZ, 0xc0, !PT ;  /* 0x0000003f12ff7812 */ /* 0x000fc6000780c0ff */
[----:B------:R-:W-:-:S06]  /*05e0*/  FMUL R2, R3, R0 ;  /* 0x0000000003027220 */ /* 0x000fcc0000400000 */
[----:B------:R-:W1:Y:S02]  /*05f0*/  SHFL.BFLY PT, R2, R2, 0x8, 0x1f ;  /* 0x0d001f0002027f89 */ /* 0x000e6400000e0000 */
[----:B-1----:R-:W-:-:S05]  /*0600*/  FFMA R0, R3, R0, R2 ;  /* 0x0000000003007223 */ /* 0x002fca0000000002 */
[----:B------:R-:W1:Y:S02]  /*0610*/  SHFL.BFLY PT, R3, R0, 0x4, 0x1f ;  /* 0x0c801f0000037f89 */ /* 0x000e6400000e0000 */
[----:B-1----:R-:W-:-:S05]  /*0620*/  FADD R3, R0, R3 ;  /* 0x0000000300037221 */ /* 0x002fca0000000000 */
[----:B------:R-:W1:Y:S02]  /*0630*/  SHFL.BFLY PT, R4, R3, 0x2, 0x1f ;  /* 0x0c401f0003047f89 */ /* 0x000e6400000e0000 */
[----:B-1----:R-:W-:-:S05]  /*0640*/  FADD R4, R3, R4 ;  /* 0x0000000403047221 */ /* 0x002fca0000000000 */
[----:B------:R1:W2:Y:S01]  /*0650*/  SHFL.BFLY PT, R5, R4, 0x1, 0x1f ;  /* 0x0c201f0004057f89 */ /* 0x0002a200000e0000 */
[----:B------:R-:W-:Y:S05]  /*0660*/  @P0 EXIT ;  /* 0x000000000000094d */ /* 0x000fea0003800000 */
[----:B------:R-:W0:Y:S01]  /*0670*/  LDC.64 R2, c[0x0][0x210] ;  /* 0x00008400ff027b82 */ /* 0x000e220000000a00 */
[----:B--2---:R-:W-:-:S04]  /*0680*/  FADD R5, R4, R5 ;  /* 0x0000000504057221 */ /* 0x004fc80000000000 */
[----:B------:R-:W-:-:S05]  /*0690*/  FMUL R5, R5, 0.0625 ;  /* 0x3d80000005057820 */ /* 0x000fca0000400000 */
[----:B0-----:R-:W-:Y:S01]  /*06a0*/  STG.E desc[UR4][R2.64], R5 ;  /* 0x0000000502007986 */ /* 0x001fe2000c101904 */
[----:B------:R-:W-:Y:S05]  /*06b0*/  EXIT ;  /* 0x000000000000794d */ /* 0x000fea0003800000 */
.L_x_0:
[----:B------:R-:W-:-:S00]  /*06c0*/  BRA `(.L_x_0) ;  /* 0xfffffffc00fc7947 */ /* 0x000fc0000383ffff */
[----:B------:R-:W-:-:S00]  /*06d0*/  NOP ;  /* 0x0000000000007918 */ /* 0x000fc00000000000 */
        /* <DEDUP_REMOVED lines=10> */
.L_x_1:


//--------------------- .nv.global.init           --------------------------
	.section	.nv.global.init,"aw",@progbits
.nv.global.init:
	.type		_$_str,@object
	.size		_$_str,(.L_0 - _$_str)
_$_str:
        /*0000*/ 	.byte	0x5f, 0x5f, 0x43, 0x55, 0x44, 0x41, 0x5f, 0x46, 0x54, 0x5a, 0x00
.L_0:


//--------------------- .nv.constant0.triton_per_fused_add_div_log_mean_mul_sum_1 --------------------------
	.section	.nv.constant0.triton_per_fused_add_div_log_mean_mul_sum_1,"a",@progbits
	.sectionflags	@""
	.align	4
.nv.constant0.triton_per_fused_add_div_log_mean_mul_sum_1:
	.zero		556
